//
// Generated by NVIDIA NVVM Compiler
//
// Compiler Build ID: CL-36424714
// Cuda compilation tools, release 13.0, V13.0.88
// Based on NVVM 20.0.0
//

.version 9.0
.target sm_100
.address_size 64

	// .globl	_Z3wowii

.visible .entry _Z3wowii(
	.param .u32 _Z3wowii_param_0,
	.param .u32 _Z3wowii_param_1
)
{


	ret;

}


// ===== COMPILED SASS (sm_100) =====

	.target	sm_100

	.elftype	@"ET_EXEC"


//--------------------- .note.nv.tkinfo           --------------------------
	.section	.note.nv.tkinfo,"",@"SHT_NOTE"
	.sectionflags	@"SHF_NOTE_NV_TKINFO"
	.tkinfo
        /*0018*/ 	.word	0x00000002
        /*0030*/ 	.string	""
        /*0030*/ 	.string	"ptxas"
        /*0030*/ 	.string	"Cuda compilation tools, release 13.0, V13.0.88"
        /*0030*/ 	.string	"Build cuda_13.0.r13.0/compiler.36424714_0"
        /*0030*/ 	.string	"-arch sm_100 -m 64 "



//--------------------- .note.nv.cuinfo           --------------------------
	.section	.note.nv.cuinfo,"",@"SHT_NOTE"
	.sectionflags	@"SHF_NOTE_NV_CUINFO"
        /*0018*/ 	.short	0x0002
        /*001a*/ 	.short	0x0064
        /*001c*/ 	.short	0x0082
	.zero		2


//--------------------- .nv.info                  --------------------------
	.section	.nv.info,"",@"SHT_CUDA_INFO"
	.align	4


	//----- nvinfo : EIATTR_REGCOUNT
	.align		4
        /*0000*/ 	.byte	0x04, 0x2f
        /*0002*/ 	.short	(.L_1 - .L_0)
	.align		4
.L_0:
        /*0004*/ 	.word	index@(_Z3wowii)
        /*0008*/ 	.word	0x00000004


	//----- nvinfo : EIATTR_FRAME_SIZE
	.align		4
.L_1:
        /*000c*/ 	.byte	0x04, 0x11
        /*000e*/ 	.short	(.L_3 - .L_2)
	.align		4
.L_2:
        /*0010*/ 	.word	index@(_Z3wowii)
        /*0014*/ 	.word	0x00000000


	//----- nvinfo : EIATTR_MIN_STACK_SIZE
	.align		4
.L_3:
        /*0018*/ 	.byte	0x04, 0x12
        /*001a*/ 	.short	(.L_5 - .L_4)
	.align		4
.L_4:
        /*001c*/ 	.word	index@(_Z3wowii)
        /*0020*/ 	.word	0x00000000
.L_5:


//--------------------- .nv.compat                --------------------------
	.section	.nv.compat,"",@"SHT_CUDA_COMPAT_INFO"
	.align	4
        /*0000*/ 	.byte	0x02, 0x09, 0x00, 0x00, 0x02, 0x02, 0x01, 0x00, 0x02, 0x05, 0x05, 0x00, 0x03, 0x07, 0x01, 0x01
        /*0010*/ 	.byte	0x02, 0x03, 0x00, 0x00, 0x02, 0x06, 0x01, 0x00, 0x04, 0x0b, 0x08, 0x00, 0x09, 0x00, 0x00, 0x00
        /*0020*/ 	.byte	0x00, 0x00, 0x00, 0x00


//--------------------- .nv.info._Z3wowii         --------------------------
	.section	.nv.info._Z3wowii,"",@"SHT_CUDA_INFO"
	.sectionflags	@""
	.align	4


	//----- nvinfo : EIATTR_CUDA_API_VERSION
	.align		4
        /*0000*/ 	.byte	0x04, 0x37
        /*0002*/ 	.short	(.L_7 - .L_6)
.L_6:
        /*0004*/ 	.word	0x00000082


	//----- nvinfo : EIATTR_KPARAM_INFO
	.align		4
.L_7:
        /*0008*/ 	.byte	0x04, 0x17
        /*000a*/ 	.short	(.L_9 - .L_8)
.L_8:
        /*000c*/ 	.word	0x00000000
        /*0010*/ 	.short	0x0001
        /*0012*/ 	.short	0x0004
        /*0014*/ 	.byte	0x00, 0xf0, 0x11, 0x00


	//----- nvinfo : EIATTR_KPARAM_INFO
	.align		4
.L_9:
        /*0018*/ 	.byte	0x04, 0x17
        /*001a*/ 	.short	(.L_11 - .L_10)
.L_10:
        /*001c*/ 	.word	0x00000000
        /*0020*/ 	.short	0x0000
        /*0022*/ 	.short	0x0000
        /*0024*/ 	.byte	0x00, 0xf0, 0x11, 0x00


	//----- nvinfo : EIATTR_SPARSE_MMA_MASK
	.align		4
.L_11:
        /*0028*/ 	.byte	0x03, 0x50
        /*002a*/ 	.short	0x0000


	//----- nvinfo : EIATTR_MAXREG_COUNT
	.align		4
        /*002c*/ 	.byte	0x03, 0x1b
        /*002e*/ 	.short	0x00ff


	//----- nvinfo : EIATTR_MERCURY_ISA_VERSION
	.align		4
        /*0030*/ 	.byte	0x03, 0x5f
        /*0032*/ 	.short	0x0101


	//----- nvinfo : EIATTR_VRC_CTA_INIT_COUNT
	.align		4
        /*0034*/ 	.byte	0x02, 0x4a
	.zero		1
	.zero		1


	//----- nvinfo : EIATTR_EXIT_INSTR_OFFSETS
	.align		4
        /*0038*/ 	.byte	0x04, 0x1c
        /*003a*/ 	.short	(.L_13 - .L_12)


	//   ....[0]....
.L_12:
        /*003c*/ 	.word	0x00000010


	//----- nvinfo : EIATTR_CBANK_PARAM_SIZE
	.align		4
.L_13:
        /*0040*/ 	.byte	0x03, 0x19
        /*0042*/ 	.short	0x0008


	//----- nvinfo : EIATTR_PARAM_CBANK
	.align		4
        /*0044*/ 	.byte	0x04, 0x0a
        /*0046*/ 	.short	(.L_15 - .L_14)
	.align		4
.L_14:
        /*0048*/ 	.word	index@(.nv.constant0._Z3wowii)
        /*004c*/ 	.short	0x0380
        /*004e*/ 	.short	0x0008


	//----- nvinfo : EIATTR_SW_WAR
	.align		4
.L_15:
        /*0050*/ 	.byte	0x04, 0x36
        /*0052*/ 	.short	(.L_17 - .L_16)
.L_16:
        /*0054*/ 	.word	0x00000008
.L_17:


//--------------------- .nv.callgraph             --------------------------
	.section	.nv.callgraph,"",@"SHT_CUDA_CALLGRAPH"
	.align	4
	.sectionentsize	8
	.align		4
        /*0000*/ 	.word	0x00000000
	.align		4
        /*0004*/ 	.word	0xffffffff
	.align		4
        /*0008*/ 	.word	0x00000000
	.align		4
        /*000c*/ 	.word	0xfffffffe
	.align		4
        /*0010*/ 	.word	0x00000000
	.align		4
        /*0014*/ 	.word	0xfffffffd
	.align		4
        /*0018*/ 	.word	0x00000000
	.align		4
        /*001c*/ 	.word	0xfffffffc


//--------------------- .text._Z3wowii            --------------------------
	.section	.text._Z3wowii,"ax",@progbits
	.align	128
        .global         _Z3wowii
        .type           _Z3wowii,@function
        .size           _Z3wowii,(.L_x_1 - _Z3wowii)
        .other          _Z3wowii,@"STO_CUDA_ENTRY STV_DEFAULT"
_Z3wowii:
.text._Z3wowii:
[----:B------:R-:W-:Y:S01]  /*0000*/  LDC R1, c[0x0][0x37c] ;  /* 0x0000df00ff017b82 */ /* 0x000fe20000000800 */
[----:B------:R-:W-:Y:S05]  /*0010*/  EXIT ;  /* 0x000000000000794d */ /* 0x000fea0003800000 */
.L_x_0:
[----:B------:R-:W-:-:S00]  /*0020*/  BRA `(.L_x_0) ;  /* 0xfffffffc00fc7947 */ /* 0x000fc0000383ffff */
[----:B------:R-:W-:-:S00]  /*0030*/  NOP ;  /* 0x0000000000007918 */ /* 0x000fc00000000000 */
        /* <DEDUP_REMOVED lines=12> */
.L_x_1:


//--------------------- .nv.shared.reserved.0     --------------------------
	.section	.nv.shared.reserved.0,"aw",@nobits
	.weak		__nv_reservedSMEM_offset_0_alias
	.size		__nv_reservedSMEM_offset_0_alias, 0, 64
	.other		__nv_reservedSMEM_offset_0_alias,@"STO_CUDA_RESERVED_SHARED STV_DEFAULT"
__nv_reservedSMEM_offset_0_alias:
	.zero		0
	.zero		64


//--------------------- .nv.constant0._Z3wowii    --------------------------
	.section	.nv.constant0._Z3wowii,"a",@progbits
	.sectionflags	@""
	.align	4
.nv.constant0._Z3wowii:
	.zero		904


//--------------------- SYMBOLS --------------------------

	.type		.nv.reservedSmem.offset0,@object
	.size		.nv.reservedSmem.offset0,0x4
